//
// Generated by NVIDIA NVVM Compiler
//
// Compiler Build ID: CL-36424714
// Cuda compilation tools, release 13.0, V13.0.88
// Based on NVVM 20.0.0
//

.version 9.0
.target sm_100
.address_size 64

	// .globl	_Z14vector_productPdS_S_

.visible .entry _Z14vector_productPdS_S_(
	.param .u64 .ptr .align 1 _Z14vector_productPdS_S__param_0,
	.param .u64 .ptr .align 1 _Z14vector_productPdS_S__param_1,
	.param .u64 .ptr .align 1 _Z14vector_productPdS_S__param_2
)
{


	ret;

}


// ===== COMPILED SASS (sm_100) =====

	.target	sm_100

	.elftype	@"ET_EXEC"


//--------------------- .note.nv.tkinfo           --------------------------
	.section	.note.nv.tkinfo,"",@"SHT_NOTE"
	.sectionflags	@"SHF_NOTE_NV_TKINFO"
	.tkinfo
        /*0018*/ 	.word	0x00000002
        /*0030*/ 	.string	""
        /*0030*/ 	.string	"ptxas"
        /*0030*/ 	.string	"Cuda compilation tools, release 13.0, V13.0.88"
        /*0030*/ 	.string	"Build cuda_13.0.r13.0/compiler.36424714_0"
        /*0030*/ 	.string	"-arch sm_100 -m 64 "



//--------------------- .note.nv.cuinfo           --------------------------
	.section	.note.nv.cuinfo,"",@"SHT_NOTE"
	.sectionflags	@"SHF_NOTE_NV_CUINFO"
        /*0018*/ 	.short	0x0002
        /*001a*/ 	.short	0x0064
        /*001c*/ 	.short	0x0082
	.zero		2


//--------------------- .nv.info                  --------------------------
	.section	.nv.info,"",@"SHT_CUDA_INFO"
	.align	4


	//----- nvinfo : EIATTR_REGCOUNT
	.align		4
        /*0000*/ 	.byte	0x04, 0x2f
        /*0002*/ 	.short	(.L_1 - .L_0)
	.align		4
.L_0:
        /*0004*/ 	.word	index@(_Z14vector_productPdS_S_)
        /*0008*/ 	.word	0x00000004


	//----- nvinfo : EIATTR_FRAME_SIZE
	.align		4
.L_1:
        /*000c*/ 	.byte	0x04, 0x11
        /*000e*/ 	.short	(.L_3 - .L_2)
	.align		4
.L_2:
        /*0010*/ 	.word	index@(_Z14vector_productPdS_S_)
        /*0014*/ 	.word	0x00000000


	//----- nvinfo : EIATTR_MIN_STACK_SIZE
	.align		4
.L_3:
        /*0018*/ 	.byte	0x04, 0x12
        /*001a*/ 	.short	(.L_5 - .L_4)
	.align		4
.L_4:
        /*001c*/ 	.word	index@(_Z14vector_productPdS_S_)
        /*0020*/ 	.word	0x00000000
.L_5:


//--------------------- .nv.compat                --------------------------
	.section	.nv.compat,"",@"SHT_CUDA_COMPAT_INFO"
	.align	4
        /*0000*/ 	.byte	0x02, 0x09, 0x00, 0x00, 0x02, 0x02, 0x01, 0x00, 0x02, 0x05, 0x05, 0x00, 0x03, 0x07, 0x01, 0x01
        /*0010*/ 	.byte	0x02, 0x03, 0x00, 0x00, 0x02, 0x06, 0x01, 0x00, 0x04, 0x0b, 0x08, 0x00, 0x09, 0x00, 0x00, 0x00
        /*0020*/ 	.byte	0x00, 0x00, 0x00, 0x00


//--------------------- .nv.info._Z14vector_productPdS_S_ --------------------------
	.section	.nv.info._Z14vector_productPdS_S_,"",@"SHT_CUDA_INFO"
	.sectionflags	@""
	.align	4


	//----- nvinfo : EIATTR_CUDA_API_VERSION
	.align		4
        /*0000*/ 	.byte	0x04, 0x37
        /*0002*/ 	.short	(.L_7 - .L_6)
.L_6:
        /*0004*/ 	.word	0x00000082


	//----- nvinfo : EIATTR_KPARAM_INFO
	.align		4
.L_7:
        /*0008*/ 	.byte	0x04, 0x17
        /*000a*/ 	.short	(.L_9 - .L_8)
.L_8:
        /*000c*/ 	.word	0x00000000
        /*0010*/ 	.short	0x0002
        /*0012*/ 	.short	0x0010
        /*0014*/ 	.byte	0x00, 0xf5, 0x21, 0x00


	//----- nvinfo : EIATTR_KPARAM_INFO
	.align		4
.L_9:
        /*0018*/ 	.byte	0x04, 0x17
        /*001a*/ 	.short	(.L_11 - .L_10)
.L_10:
        /*001c*/ 	.word	0x00000000
        /*0020*/ 	.short	0x0001
        /*0022*/ 	.short	0x0008
        /*0024*/ 	.byte	0x00, 0xf5, 0x21, 0x00


	//----- nvinfo : EIATTR_KPARAM_INFO
	.align		4
.L_11:
        /*0028*/ 	.byte	0x04, 0x17
        /*002a*/ 	.short	(.L_13 - .L_12)
.L_12:
        /*002c*/ 	.word	0x00000000
        /*0030*/ 	.short	0x0000
        /*0032*/ 	.short	0x0000
        /*0034*/ 	.byte	0x00, 0xf5, 0x21, 0x00


	//----- nvinfo : EIATTR_SPARSE_MMA_MASK
	.align		4
.L_13:
        /*0038*/ 	.byte	0x03, 0x50
        /*003a*/ 	.short	0x0000


	//----- nvinfo : EIATTR_MAXREG_COUNT
	.align		4
        /*003c*/ 	.byte	0x03, 0x1b
        /*003e*/ 	.short	0x00ff


	//----- nvinfo : EIATTR_MERCURY_ISA_VERSION
	.align		4
        /*0040*/ 	.byte	0x03, 0x5f
        /*0042*/ 	.short	0x0101


	//----- nvinfo : EIATTR_VRC_CTA_INIT_COUNT
	.align		4
        /*0044*/ 	.byte	0x02, 0x4a
	.zero		1
	.zero		1


	//----- nvinfo : EIATTR_EXIT_INSTR_OFFSETS
	.align		4
        /*0048*/ 	.byte	0x04, 0x1c
        /*004a*/ 	.short	(.L_15 - .L_14)


	//   ....[0]....
.L_14:
        /*004c*/ 	.word	0x00000010


	//----- nvinfo : EIATTR_CBANK_PARAM_SIZE
	.align		4
.L_15:
        /*0050*/ 	.byte	0x03, 0x19
        /*0052*/ 	.short	0x0018


	//----- nvinfo : EIATTR_PARAM_CBANK
	.align		4
        /*0054*/ 	.byte	0x04, 0x0a
        /*0056*/ 	.short	(.L_17 - .L_16)
	.align		4
.L_16:
        /*0058*/ 	.word	index@(.nv.constant0._Z14vector_productPdS_S_)
        /*005c*/ 	.short	0x0380
        /*005e*/ 	.short	0x0018


	//----- nvinfo : EIATTR_SW_WAR
	.align		4
.L_17:
        /*0060*/ 	.byte	0x04, 0x36
        /*0062*/ 	.short	(.L_19 - .L_18)
.L_18:
        /*0064*/ 	.word	0x00000008
.L_19:


//--------------------- .nv.callgraph             --------------------------
	.section	.nv.callgraph,"",@"SHT_CUDA_CALLGRAPH"
	.align	4
	.sectionentsize	8
	.align		4
        /*0000*/ 	.word	0x00000000
	.align		4
        /*0004*/ 	.word	0xffffffff
	.align		4
        /*0008*/ 	.word	0x00000000
	.align		4
        /*000c*/ 	.word	0xfffffffe
	.align		4
        /*0010*/ 	.word	0x00000000
	.align		4
        /*0014*/ 	.word	0xfffffffd
	.align		4
        /*0018*/ 	.word	0x00000000
	.align		4
        /*001c*/ 	.word	0xfffffffc


//--------------------- .text._Z14vector_productPdS_S_ --------------------------
	.section	.text._Z14vector_productPdS_S_,"ax",@progbits
	.align	128
        .global         _Z14vector_productPdS_S_
        .type           _Z14vector_productPdS_S_,@function
        .size           _Z14vector_productPdS_S_,(.L_x_1 - _Z14vector_productPdS_S_)
        .other          _Z14vector_productPdS_S_,@"STO_CUDA_ENTRY STV_DEFAULT"
_Z14vector_productPdS_S_:
.text._Z14vector_productPdS_S_:
[----:B------:R-:W-:Y:S01]  /*0000*/  LDC R1, c[0x0][0x37c] ;  /* 0x0000df00ff017b82 */ /* 0x000fe20000000800 */
[----:B------:R-:W-:Y:S05]  /*0010*/  EXIT ;  /* 0x000000000000794d */ /* 0x000fea0003800000 */
.L_x_0:
[----:B------:R-:W-:-:S00]  /*0020*/  BRA `(.L_x_0) ;  /* 0xfffffffc00fc7947 */ /* 0x000fc0000383ffff */
[----:B------:R-:W-:-:S00]  /*0030*/  NOP ;  /* 0x0000000000007918 */ /* 0x000fc00000000000 */
        /* <DEDUP_REMOVED lines=12> */
.L_x_1:


//--------------------- .nv.shared.reserved.0     --------------------------
	.section	.nv.shared.reserved.0,"aw",@nobits
	.weak		__nv_reservedSMEM_offset_0_alias
	.size		__nv_reservedSMEM_offset_0_alias, 0, 64
	.other		__nv_reservedSMEM_offset_0_alias,@"STO_CUDA_RESERVED_SHARED STV_DEFAULT"
__nv_reservedSMEM_offset_0_alias:
	.zero		0
	.zero		64


//--------------------- .nv.constant0._Z14vector_productPdS_S_ --------------------------
	.section	.nv.constant0._Z14vector_productPdS_S_,"a",@progbits
	.sectionflags	@""
	.align	4
.nv.constant0._Z14vector_productPdS_S_:
	.zero		920


//--------------------- SYMBOLS --------------------------

	.type		.nv.reservedSmem.offset0,@object
	.size		.nv.reservedSmem.offset0,0x4
